//
// Generated by NVIDIA NVVM Compiler
//
// Compiler Build ID: CL-36424714
// Cuda compilation tools, release 13.0, V13.0.88
// Based on NVVM 20.0.0
//

.version 9.0
.target sm_100
.address_size 64

	// .globl	_Z17bitonic_sort_stepPfii

.visible .entry _Z17bitonic_sort_stepPfii(
	.param .u64 .ptr .align 1 _Z17bitonic_sort_stepPfii_param_0,
	.param .u32 _Z17bitonic_sort_stepPfii_param_1,
	.param .u32 _Z17bitonic_sort_stepPfii_param_2
)
{
	.reg .pred 	%p<8>;
	.reg .b32 	%r<9>;
	.reg .b32 	%f<3>;
	.reg .b64 	%rd<7>;

	ld.param.u64 	%rd3, [_Z17bitonic_sort_stepPfii_param_0];
	ld.param.u32 	%r4, [_Z17bitonic_sort_stepPfii_param_1];
	ld.param.u32 	%r3, [_Z17bitonic_sort_stepPfii_param_2];
	mov.u32 	%r5, %ctaid.x;
	mov.u32 	%r6, %ntid.x;
	mov.u32 	%r7, %tid.x;
	mad.lo.s32 	%r1, %r5, %r6, %r7;
	xor.b32  	%r2, %r4, %r1;
	setp.le.s32 	%p1, %r2, %r1;
	@%p1 bra 	$L__BB0_6;
	cvta.to.global.u64 	%rd4, %rd3;
	mul.wide.s32 	%rd5, %r1, 4;
	add.s64 	%rd1, %rd4, %rd5;
	ld.global.f32 	%f1, [%rd1];
	mul.wide.s32 	%rd6, %r2, 4;
	add.s64 	%rd2, %rd4, %rd6;
	ld.global.f32 	%f2, [%rd2];
	setp.ne.s32 	%p2, %r3, 0;
	and.b32  	%r8, %r1, 1;
	setp.eq.b32 	%p3, %r8, 1;
	not.pred 	%p4, %p3;
	or.pred  	%p5, %p4, %p2;
	@%p5 bra 	$L__BB0_4;
	setp.leu.f32 	%p6, %f1, %f2;
	@%p6 bra 	$L__BB0_6;
	st.global.f32 	[%rd1], %f2;
	st.global.f32 	[%rd2], %f1;
	bra.uni 	$L__BB0_6;
$L__BB0_4:
	setp.geu.f32 	%p7, %f1, %f2;
	@%p7 bra 	$L__BB0_6;
	st.global.f32 	[%rd1], %f2;
	st.global.f32 	[%rd2], %f1;
$L__BB0_6:
	ret;

}


// ===== COMPILED SASS (sm_100) =====

	.target	sm_100

	.elftype	@"ET_EXEC"


//--------------------- .note.nv.tkinfo           --------------------------
	.section	.note.nv.tkinfo,"",@"SHT_NOTE"
	.sectionflags	@"SHF_NOTE_NV_TKINFO"
	.tkinfo
        /*0018*/ 	.word	0x00000002
        /*0030*/ 	.string	""
        /*0030*/ 	.string	"ptxas"
        /*0030*/ 	.string	"Cuda compilation tools, release 13.0, V13.0.88"
        /*0030*/ 	.string	"Build cuda_13.0.r13.0/compiler.36424714_0"
        /*0030*/ 	.string	"-arch sm_100 -m 64 "



//--------------------- .note.nv.cuinfo           --------------------------
	.section	.note.nv.cuinfo,"",@"SHT_NOTE"
	.sectionflags	@"SHF_NOTE_NV_CUINFO"
        /*0018*/ 	.short	0x0002
        /*001a*/ 	.short	0x0064
        /*001c*/ 	.short	0x0082
	.zero		2


//--------------------- .nv.info                  --------------------------
	.section	.nv.info,"",@"SHT_CUDA_INFO"
	.align	4


	//----- nvinfo : EIATTR_REGCOUNT
	.align		4
        /*0000*/ 	.byte	0x04, 0x2f
        /*0002*/ 	.short	(.L_1 - .L_0)
	.align		4
.L_0:
        /*0004*/ 	.word	index@(_Z17bitonic_sort_stepPfii)
        /*0008*/ 	.word	0x0000000c


	//----- nvinfo : EIATTR_FRAME_SIZE
	.align		4
.L_1:
        /*000c*/ 	.byte	0x04, 0x11
        /*000e*/ 	.short	(.L_3 - .L_2)
	.align		4
.L_2:
        /*0010*/ 	.word	index@(_Z17bitonic_sort_stepPfii)
        /*0014*/ 	.word	0x00000000


	//----- nvinfo : EIATTR_MIN_STACK_SIZE
	.align		4
.L_3:
        /*0018*/ 	.byte	0x04, 0x12
        /*001a*/ 	.short	(.L_5 - .L_4)
	.align		4
.L_4:
        /*001c*/ 	.word	index@(_Z17bitonic_sort_stepPfii)
        /*0020*/ 	.word	0x00000000
.L_5:


//--------------------- .nv.compat                --------------------------
	.section	.nv.compat,"",@"SHT_CUDA_COMPAT_INFO"
	.align	4
        /*0000*/ 	.byte	0x02, 0x09, 0x00, 0x00, 0x02, 0x02, 0x01, 0x00, 0x02, 0x05, 0x05, 0x00, 0x03, 0x07, 0x01, 0x01
        /*0010*/ 	.byte	0x02, 0x03, 0x00, 0x00, 0x02, 0x06, 0x01, 0x00, 0x04, 0x0b, 0x08, 0x00, 0x09, 0x00, 0x00, 0x00
        /*0020*/ 	.byte	0x00, 0x00, 0x00, 0x00


//--------------------- .nv.info._Z17bitonic_sort_stepPfii --------------------------
	.section	.nv.info._Z17bitonic_sort_stepPfii,"",@"SHT_CUDA_INFO"
	.sectionflags	@""
	.align	4


	//----- nvinfo : EIATTR_CUDA_API_VERSION
	.align		4
        /*0000*/ 	.byte	0x04, 0x37
        /*0002*/ 	.short	(.L_7 - .L_6)
.L_6:
        /*0004*/ 	.word	0x00000082


	//----- nvinfo : EIATTR_KPARAM_INFO
	.align		4
.L_7:
        /*0008*/ 	.byte	0x04, 0x17
        /*000a*/ 	.short	(.L_9 - .L_8)
.L_8:
        /*000c*/ 	.word	0x00000000
        /*0010*/ 	.short	0x0002
        /*0012*/ 	.short	0x000c
        /*0014*/ 	.byte	0x00, 0xf0, 0x11, 0x00


	//----- nvinfo : EIATTR_KPARAM_INFO
	.align		4
.L_9:
        /*0018*/ 	.byte	0x04, 0x17
        /*001a*/ 	.short	(.L_11 - .L_10)
.L_10:
        /*001c*/ 	.word	0x00000000
        /*0020*/ 	.short	0x0001
        /*0022*/ 	.short	0x0008
        /*0024*/ 	.byte	0x00, 0xf0, 0x11, 0x00


	//----- nvinfo : EIATTR_KPARAM_INFO
	.align		4
.L_11:
        /*0028*/ 	.byte	0x04, 0x17
        /*002a*/ 	.short	(.L_13 - .L_12)
.L_12:
        /*002c*/ 	.word	0x00000000
        /*0030*/ 	.short	0x0000
        /*0032*/ 	.short	0x0000
        /*0034*/ 	.byte	0x00, 0xf5, 0x21, 0x00


	//----- nvinfo : EIATTR_SPARSE_MMA_MASK
	.align		4
.L_13:
        /*0038*/ 	.byte	0x03, 0x50
        /*003a*/ 	.short	0x0000


	//----- nvinfo : EIATTR_MAXREG_COUNT
	.align		4
        /*003c*/ 	.byte	0x03, 0x1b
        /*003e*/ 	.short	0x00ff


	//----- nvinfo : EIATTR_MERCURY_ISA_VERSION
	.align		4
        /*0040*/ 	.byte	0x03, 0x5f
        /*0042*/ 	.short	0x0101


	//----- nvinfo : EIATTR_VRC_CTA_INIT_COUNT
	.align		4
        /*0044*/ 	.byte	0x02, 0x4a
	.zero		1
	.zero		1


	//----- nvinfo : EIATTR_EXIT_INSTR_OFFSETS
	.align		4
        /*0048*/ 	.byte	0x04, 0x1c
        /*004a*/ 	.short	(.L_15 - .L_14)


	//   ....[0]....
.L_14:
        /*004c*/ 	.word	0x00000080


	//   ....[1]....
        /*0050*/ 	.word	0x00000150


	//   ....[2]....
        /*0054*/ 	.word	0x00000180


	//   ....[3]....
        /*0058*/ 	.word	0x000001a0


	//   ....[4]....
        /*005c*/ 	.word	0x000001d0


	//----- nvinfo : EIATTR_CRS_STACK_SIZE
	.align		4
.L_15:
        /*0060*/ 	.byte	0x04, 0x1e
        /*0062*/ 	.short	(.L_17 - .L_16)
.L_16:
        /*0064*/ 	.word	0x00000000


	//----- nvinfo : EIATTR_CBANK_PARAM_SIZE
	.align		4
.L_17:
        /*0068*/ 	.byte	0x03, 0x19
        /*006a*/ 	.short	0x0010


	//----- nvinfo : EIATTR_PARAM_CBANK
	.align		4
        /*006c*/ 	.byte	0x04, 0x0a
        /*006e*/ 	.short	(.L_19 - .L_18)
	.align		4
.L_18:
        /*0070*/ 	.word	index@(.nv.constant0._Z17bitonic_sort_stepPfii)
        /*0074*/ 	.short	0x0380
        /*0076*/ 	.short	0x0010


	//----- nvinfo : EIATTR_SW_WAR
	.align		4
.L_19:
        /*0078*/ 	.byte	0x04, 0x36
        /*007a*/ 	.short	(.L_21 - .L_20)
.L_20:
        /*007c*/ 	.word	0x00000008
.L_21:


//--------------------- .nv.callgraph             --------------------------
	.section	.nv.callgraph,"",@"SHT_CUDA_CALLGRAPH"
	.align	4
	.sectionentsize	8
	.align		4
        /*0000*/ 	.word	0x00000000
	.align		4
        /*0004*/ 	.word	0xffffffff
	.align		4
        /*0008*/ 	.word	0x00000000
	.align		4
        /*000c*/ 	.word	0xfffffffe
	.align		4
        /*0010*/ 	.word	0x00000000
	.align		4
        /*0014*/ 	.word	0xfffffffd
	.align		4
        /*0018*/ 	.word	0x00000000
	.align		4
        /*001c*/ 	.word	0xfffffffc


//--------------------- .text._Z17bitonic_sort_stepPfii --------------------------
	.section	.text._Z17bitonic_sort_stepPfii,"ax",@progbits
	.align	128
        .global         _Z17bitonic_sort_stepPfii
        .type           _Z17bitonic_sort_stepPfii,@function
        .size           _Z17bitonic_sort_stepPfii,(.L_x_2 - _Z17bitonic_sort_stepPfii)
        .other          _Z17bitonic_sort_stepPfii,@"STO_CUDA_ENTRY STV_DEFAULT"
_Z17bitonic_sort_stepPfii:
.text._Z17bitonic_sort_stepPfii:
[----:B------:R-:W-:Y:S01]  /*0000*/  LDC R1, c[0x0][0x37c] ;  /* 0x0000df00ff017b82 */ /* 0x000fe20000000800 */
[----:B------:R-:W0:Y:S07]  /*0010*/  S2R R0, SR_TID.X ;  /* 0x0000000000007919 */ /* 0x000e2e0000002100 */
[----:B------:R-:W0:Y:S01]  /*0020*/  S2UR UR4, SR_CTAID.X ;  /* 0x00000000000479c3 */ /* 0x000e220000002500 */
[----:B------:R-:W1:Y:S07]  /*0030*/  LDCU UR5, c[0x0][0x388] ;  /* 0x00007100ff0577ac */ /* 0x000e6e0008000800 */
[----:B------:R-:W0:Y:S02]  /*0040*/  LDC R7, c[0x0][0x360] ;  /* 0x0000d800ff077b82 */ /* 0x000e240000000800 */
[----:B0-----:R-:W-:-:S05]  /*0050*/  IMAD R7, R7, UR4, R0 ;  /* 0x0000000407077c24 */ /* 0x001fca000f8e0200 */
[----:B-1----:R-:W-:-:S04]  /*0060*/  LOP3.LUT R0, R7, UR5, RZ, 0x3c, !PT ;  /* 0x0000000507007c12 */ /* 0x002fc8000f8e3cff */
[----:B------:R-:W-:-:S13]  /*0070*/  ISETP.GT.AND P0, PT, R0, R7, PT ;  /* 0x000000070000720c */ /* 0x000fda0003f04270 */
[----:B------:R-:W-:Y:S05]  /*0080*/  @!P0 EXIT ;  /* 0x000000000000894d */ /* 0x000fea0003800000 */
[----:B------:R-:W0:Y:S01]  /*0090*/  LDC.64 R4, c[0x0][0x380] ;  /* 0x0000e000ff047b82 */ /* 0x000e220000000a00 */
[----:B------:R-:W1:Y:S01]  /*00a0*/  LDCU.64 UR4, c[0x0][0x358] ;  /* 0x00006b00ff0477ac */ /* 0x000e620008000a00 */
[----:B------:R-:W2:Y:S01]  /*00b0*/  LDCU UR6, c[0x0][0x38c] ;  /* 0x00007180ff0677ac */ /* 0x000ea20008000800 */
[----:B0-----:R-:W-:-:S04]  /*00c0*/  IMAD.WIDE R2, R7, 0x4, R4 ;  /* 0x0000000407027825 */ /* 0x001fc800078e0204 */
[----:B------:R-:W-:Y:S01]  /*00d0*/  IMAD.WIDE R4, R0, 0x4, R4 ;  /* 0x0000000400047825 */ /* 0x000fe200078e0204 */
[----:B-1----:R0:W5:Y:S04]  /*00e0*/  LDG.E R9, desc[UR4][R2.64] ;  /* 0x0000000402097981 */ /* 0x002168000c1e1900 */
[----:B------:R0:W5:Y:S01]  /*00f0*/  LDG.E R0, desc[UR4][R4.64] ;  /* 0x0000000404007981 */ /* 0x000162000c1e1900 */
[----:B------:R-:W-:Y:S02]  /*0100*/  LOP3.LUT R7, R7, 0x1, RZ, 0xc0, !PT ;  /* 0x0000000107077812 */ /* 0x000fe400078ec0ff */
[----:B--2---:R-:W-:-:S04]  /*0110*/  ISETP.NE.AND P0, PT, RZ, UR6, PT ;  /* 0x00000006ff007c0c */ /* 0x004fc8000bf05270 */
[----:B------:R-:W-:-:S13]  /*0120*/  ISETP.NE.U32.OR P0, PT, R7, 0x1, P0 ;  /* 0x000000010700780c */ /* 0x000fda0000705470 */
[----:B0-----:R-:W-:Y:S05]  /*0130*/  @P0 BRA `(.L_x_0) ;  /* 0x0000000000140947 */ /* 0x001fea0003800000 */
[----:B-----5:R-:W-:-:S13]  /*0140*/  FSETP.GT.AND P0, PT, R9, R0, PT ;  /* 0x000000000900720b */ /* 0x020fda0003f04000 */
[----:B------:R-:W-:Y:S05]  /*0150*/  @!P0 EXIT ;  /* 0x000000000000894d */ /* 0x000fea0003800000 */
[----:B------:R-:W-:Y:S04]  /*0160*/  STG.E desc[UR4][R2.64], R0 ;  /* 0x0000000002007986 */ /* 0x000fe8000c101904 */
[----:B------:R-:W-:Y:S01]  /*0170*/  STG.E desc[UR4][R4.64], R9 ;  /* 0x0000000904007986 */ /* 0x000fe2000c101904 */
[----:B------:R-:W-:Y:S05]  /*0180*/  EXIT ;  /* 0x000000000000794d */ /* 0x000fea0003800000 */
.L_x_0:
[----:B-----5:R-:W-:-:S13]  /*0190*/  FSETP.GEU.AND P0, PT, R9, R0, PT ;  /* 0x000000000900720b */ /* 0x020fda0003f0e000 */
[----:B------:R-:W-:Y:S05]  /*01a0*/  @P0 EXIT ;  /* 0x000000000000094d */ /* 0x000fea0003800000 */
[----:B------:R-:W-:Y:S04]  /*01b0*/  STG.E desc[UR4][R2.64], R0 ;  /* 0x0000000002007986 */ /* 0x000fe8000c101904 */
[----:B------:R-:W-:Y:S01]  /*01c0*/  STG.E desc[UR4][R4.64], R9 ;  /* 0x0000000904007986 */ /* 0x000fe2000c101904 */
[----:B------:R-:W-:Y:S05]  /*01d0*/  EXIT ;  /* 0x000000000000794d */ /* 0x000fea0003800000 */
.L_x_1:
[----:B------:R-:W-:-:S00]  /*01e0*/  BRA `(.L_x_1) ;  /* 0xfffffffc00fc7947 */ /* 0x000fc0000383ffff */
[----:B------:R-:W-:-:S00]  /*01f0*/  NOP ;  /* 0x0000000000007918 */ /* 0x000fc00000000000 */
        /* <DEDUP_REMOVED lines=8> */
.L_x_2:


//--------------------- .nv.shared.reserved.0     --------------------------
	.section	.nv.shared.reserved.0,"aw",@nobits
	.weak		__nv_reservedSMEM_offset_0_alias
	.size		__nv_reservedSMEM_offset_0_alias, 0, 64
	.other		__nv_reservedSMEM_offset_0_alias,@"STO_CUDA_RESERVED_SHARED STV_DEFAULT"
__nv_reservedSMEM_offset_0_alias:
	.zero		0
	.zero		64


//--------------------- .nv.constant0._Z17bitonic_sort_stepPfii --------------------------
	.section	.nv.constant0._Z17bitonic_sort_stepPfii,"a",@progbits
	.sectionflags	@""
	.align	4
.nv.constant0._Z17bitonic_sort_stepPfii:
	.zero		912


//--------------------- SYMBOLS --------------------------

	.type		.nv.reservedSmem.offset0,@object
	.size		.nv.reservedSmem.offset0,0x4
